//
// Generated by NVIDIA NVVM Compiler
//
// Compiler Build ID: CL-36424714
// Cuda compilation tools, release 13.0, V13.0.88
// Based on NVVM 20.0.0
//

.version 9.0
.target sm_100
.address_size 64

	// .globl	_Z3addiPdS_

.visible .entry _Z3addiPdS_(
	.param .u32 _Z3addiPdS__param_0,
	.param .u64 .ptr .align 1 _Z3addiPdS__param_1,
	.param .u64 .ptr .align 1 _Z3addiPdS__param_2
)
{
	.reg .pred 	%p<7>;
	.reg .b32 	%r<31>;
	.reg .b64 	%rd<18>;
	.reg .b64 	%fd<16>;

	ld.param.u32 	%r12, [_Z3addiPdS__param_0];
	ld.param.u64 	%rd3, [_Z3addiPdS__param_1];
	ld.param.u64 	%rd4, [_Z3addiPdS__param_2];
	cvta.to.global.u64 	%rd1, %rd4;
	cvta.to.global.u64 	%rd2, %rd3;
	mov.u32 	%r13, %tid.x;
	mov.u32 	%r14, %ntid.x;
	mov.u32 	%r15, %ctaid.x;
	mad.lo.s32 	%r29, %r14, %r15, %r13;
	mov.u32 	%r16, %nctaid.x;
	mul.lo.s32 	%r2, %r14, %r16;
	setp.ge.s32 	%p1, %r29, %r12;
	@%p1 bra 	$L__BB0_7;
	add.s32 	%r17, %r29, %r2;
	max.s32 	%r18, %r12, %r17;
	setp.lt.s32 	%p2, %r17, %r12;
	selp.u32 	%r19, 1, 0, %p2;
	add.s32 	%r20, %r17, %r19;
	sub.s32 	%r21, %r18, %r20;
	div.u32 	%r22, %r21, %r2;
	add.s32 	%r3, %r22, %r19;
	and.b32  	%r23, %r3, 3;
	setp.eq.s32 	%p3, %r23, 3;
	@%p3 bra 	$L__BB0_4;
	add.s32 	%r24, %r3, 1;
	and.b32  	%r25, %r24, 3;
	neg.s32 	%r27, %r25;
$L__BB0_3:
	.pragma "nounroll";
	mul.wide.s32 	%rd5, %r29, 8;
	add.s64 	%rd6, %rd1, %rd5;
	add.s64 	%rd7, %rd2, %rd5;
	ld.global.f64 	%fd1, [%rd7];
	ld.global.f64 	%fd2, [%rd6];
	add.f64 	%fd3, %fd1, %fd2;
	st.global.f64 	[%rd6], %fd3;
	add.s32 	%r29, %r29, %r2;
	add.s32 	%r27, %r27, 1;
	setp.ne.s32 	%p4, %r27, 0;
	@%p4 bra 	$L__BB0_3;
$L__BB0_4:
	setp.lt.u32 	%p5, %r3, 3;
	@%p5 bra 	$L__BB0_7;
	mul.wide.s32 	%rd11, %r2, 8;
	shl.b32 	%r26, %r2, 2;
$L__BB0_6:
	mul.wide.s32 	%rd8, %r29, 8;
	add.s64 	%rd9, %rd2, %rd8;
	ld.global.f64 	%fd4, [%rd9];
	add.s64 	%rd10, %rd1, %rd8;
	ld.global.f64 	%fd5, [%rd10];
	add.f64 	%fd6, %fd4, %fd5;
	st.global.f64 	[%rd10], %fd6;
	add.s64 	%rd12, %rd9, %rd11;
	ld.global.f64 	%fd7, [%rd12];
	add.s64 	%rd13, %rd10, %rd11;
	ld.global.f64 	%fd8, [%rd13];
	add.f64 	%fd9, %fd7, %fd8;
	st.global.f64 	[%rd13], %fd9;
	add.s64 	%rd14, %rd12, %rd11;
	ld.global.f64 	%fd10, [%rd14];
	add.s64 	%rd15, %rd13, %rd11;
	ld.global.f64 	%fd11, [%rd15];
	add.f64 	%fd12, %fd10, %fd11;
	st.global.f64 	[%rd15], %fd12;
	add.s64 	%rd16, %rd14, %rd11;
	ld.global.f64 	%fd13, [%rd16];
	add.s64 	%rd17, %rd15, %rd11;
	ld.global.f64 	%fd14, [%rd17];
	add.f64 	%fd15, %fd13, %fd14;
	st.global.f64 	[%rd17], %fd15;
	add.s32 	%r29, %r26, %r29;
	setp.lt.s32 	%p6, %r29, %r12;
	@%p6 bra 	$L__BB0_6;
$L__BB0_7:
	ret;

}


// ===== COMPILED SASS (sm_100) =====

	.target	sm_100

	.elftype	@"ET_EXEC"


//--------------------- .note.nv.tkinfo           --------------------------
	.section	.note.nv.tkinfo,"",@"SHT_NOTE"
	.sectionflags	@"SHF_NOTE_NV_TKINFO"
	.tkinfo
        /*0018*/ 	.word	0x00000002
        /*0030*/ 	.string	""
        /*0030*/ 	.string	"ptxas"
        /*0030*/ 	.string	"Cuda compilation tools, release 13.0, V13.0.88"
        /*0030*/ 	.string	"Build cuda_13.0.r13.0/compiler.36424714_0"
        /*0030*/ 	.string	"-arch sm_100 -m 64 "



//--------------------- .note.nv.cuinfo           --------------------------
	.section	.note.nv.cuinfo,"",@"SHT_NOTE"
	.sectionflags	@"SHF_NOTE_NV_CUINFO"
        /*0018*/ 	.short	0x0002
        /*001a*/ 	.short	0x0064
        /*001c*/ 	.short	0x0082
	.zero		2


//--------------------- .nv.info                  --------------------------
	.section	.nv.info,"",@"SHT_CUDA_INFO"
	.align	4


	//----- nvinfo : EIATTR_REGCOUNT
	.align		4
        /*0000*/ 	.byte	0x04, 0x2f
        /*0002*/ 	.short	(.L_1 - .L_0)
	.align		4
.L_0:
        /*0004*/ 	.word	index@(_Z3addiPdS_)
        /*0008*/ 	.word	0x00000018


	//----- nvinfo : EIATTR_FRAME_SIZE
	.align		4
.L_1:
        /*000c*/ 	.byte	0x04, 0x11
        /*000e*/ 	.short	(.L_3 - .L_2)
	.align		4
.L_2:
        /*0010*/ 	.word	index@(_Z3addiPdS_)
        /*0014*/ 	.word	0x00000000


	//----- nvinfo : EIATTR_MIN_STACK_SIZE
	.align		4
.L_3:
        /*0018*/ 	.byte	0x04, 0x12
        /*001a*/ 	.short	(.L_5 - .L_4)
	.align		4
.L_4:
        /*001c*/ 	.word	index@(_Z3addiPdS_)
        /*0020*/ 	.word	0x00000000
.L_5:


//--------------------- .nv.compat                --------------------------
	.section	.nv.compat,"",@"SHT_CUDA_COMPAT_INFO"
	.align	4
        /*0000*/ 	.byte	0x02, 0x09, 0x00, 0x00, 0x02, 0x02, 0x01, 0x00, 0x02, 0x05, 0x05, 0x00, 0x03, 0x07, 0x01, 0x01
        /*0010*/ 	.byte	0x02, 0x03, 0x00, 0x00, 0x02, 0x06, 0x01, 0x00, 0x04, 0x0b, 0x08, 0x00, 0x01, 0x00, 0x00, 0x00
        /*0020*/ 	.byte	0x00, 0x00, 0x00, 0x00


//--------------------- .nv.info._Z3addiPdS_      --------------------------
	.section	.nv.info._Z3addiPdS_,"",@"SHT_CUDA_INFO"
	.sectionflags	@""
	.align	4


	//----- nvinfo : EIATTR_CUDA_API_VERSION
	.align		4
        /*0000*/ 	.byte	0x04, 0x37
        /*0002*/ 	.short	(.L_7 - .L_6)
.L_6:
        /*0004*/ 	.word	0x00000082


	//----- nvinfo : EIATTR_KPARAM_INFO
	.align		4
.L_7:
        /*0008*/ 	.byte	0x04, 0x17
        /*000a*/ 	.short	(.L_9 - .L_8)
.L_8:
        /*000c*/ 	.word	0x00000000
        /*0010*/ 	.short	0x0002
        /*0012*/ 	.short	0x0010
        /*0014*/ 	.byte	0x00, 0xf5, 0x21, 0x00


	//----- nvinfo : EIATTR_KPARAM_INFO
	.align		4
.L_9:
        /*0018*/ 	.byte	0x04, 0x17
        /*001a*/ 	.short	(.L_11 - .L_10)
.L_10:
        /*001c*/ 	.word	0x00000000
        /*0020*/ 	.short	0x0001
        /*0022*/ 	.short	0x0008
        /*0024*/ 	.byte	0x00, 0xf5, 0x21, 0x00


	//----- nvinfo : EIATTR_KPARAM_INFO
	.align		4
.L_11:
        /*0028*/ 	.byte	0x04, 0x17
        /*002a*/ 	.short	(.L_13 - .L_12)
.L_12:
        /*002c*/ 	.word	0x00000000
        /*0030*/ 	.short	0x0000
        /*0032*/ 	.short	0x0000
        /*0034*/ 	.byte	0x00, 0xf0, 0x11, 0x00


	//----- nvinfo : EIATTR_SPARSE_MMA_MASK
	.align		4
.L_13:
        /*0038*/ 	.byte	0x03, 0x50
        /*003a*/ 	.short	0x0000


	//----- nvinfo : EIATTR_MAXREG_COUNT
	.align		4
        /*003c*/ 	.byte	0x03, 0x1b
        /*003e*/ 	.short	0x00ff


	//----- nvinfo : EIATTR_MERCURY_ISA_VERSION
	.align		4
        /*0040*/ 	.byte	0x03, 0x5f
        /*0042*/ 	.short	0x0101


	//----- nvinfo : EIATTR_VRC_CTA_INIT_COUNT
	.align		4
        /*0044*/ 	.byte	0x02, 0x4a
	.zero		1
	.zero		1


	//----- nvinfo : EIATTR_EXIT_INSTR_OFFSETS
	.align		4
        /*0048*/ 	.byte	0x04, 0x1c
        /*004a*/ 	.short	(.L_15 - .L_14)


	//   ....[0]....
.L_14:
        /*004c*/ 	.word	0x00000090


	//   ....[1]....
        /*0050*/ 	.word	0x00000380


	//   ....[2]....
        /*0054*/ 	.word	0x00000560


	//----- nvinfo : EIATTR_CRS_STACK_SIZE
	.align		4
.L_15:
        /*0058*/ 	.byte	0x04, 0x1e
        /*005a*/ 	.short	(.L_17 - .L_16)
.L_16:
        /*005c*/ 	.word	0x00000000


	//----- nvinfo : EIATTR_CBANK_PARAM_SIZE
	.align		4
.L_17:
        /*0060*/ 	.byte	0x03, 0x19
        /*0062*/ 	.short	0x0018


	//----- nvinfo : EIATTR_PARAM_CBANK
	.align		4
        /*0064*/ 	.byte	0x04, 0x0a
        /*0066*/ 	.short	(.L_19 - .L_18)
	.align		4
.L_18:
        /*0068*/ 	.word	index@(.nv.constant0._Z3addiPdS_)
        /*006c*/ 	.short	0x0380
        /*006e*/ 	.short	0x0018


	//----- nvinfo : EIATTR_SW_WAR
	.align		4
.L_19:
        /*0070*/ 	.byte	0x04, 0x36
        /*0072*/ 	.short	(.L_21 - .L_20)
.L_20:
        /*0074*/ 	.word	0x00000008
.L_21:


//--------------------- .nv.callgraph             --------------------------
	.section	.nv.callgraph,"",@"SHT_CUDA_CALLGRAPH"
	.align	4
	.sectionentsize	8
	.align		4
        /*0000*/ 	.word	0x00000000
	.align		4
        /*0004*/ 	.word	0xffffffff
	.align		4
        /*0008*/ 	.word	0x00000000
	.align		4
        /*000c*/ 	.word	0xfffffffe
	.align		4
        /*0010*/ 	.word	0x00000000
	.align		4
        /*0014*/ 	.word	0xfffffffd
	.align		4
        /*0018*/ 	.word	0x00000000
	.align		4
        /*001c*/ 	.word	0xfffffffc


//--------------------- .text._Z3addiPdS_         --------------------------
	.section	.text._Z3addiPdS_,"ax",@progbits
	.align	128
        .global         _Z3addiPdS_
        .type           _Z3addiPdS_,@function
        .size           _Z3addiPdS_,(.L_x_5 - _Z3addiPdS_)
        .other          _Z3addiPdS_,@"STO_CUDA_ENTRY STV_DEFAULT"
_Z3addiPdS_:
.text._Z3addiPdS_:
[----:B------:R-:W-:Y:S01]  /*0000*/  LDC R1, c[0x0][0x37c] ;  /* 0x0000df00ff017b82 */ /* 0x000fe20000000800 */
[----:B------:R-:W0:Y:S01]  /*0010*/  S2R R3, SR_TID.X ;  /* 0x0000000000037919 */ /* 0x000e220000002100 */
[----:B------:R-:W0:Y:S06]  /*0020*/  LDCU UR4, c[0x0][0x360] ;  /* 0x00006c00ff0477ac */ /* 0x000e2c0008000800 */
[----:B------:R-:W1:Y:S01]  /*0030*/  LDC R2, c[0x0][0x370] ;  /* 0x0000dc00ff027b82 */ /* 0x000e620000000800 */
[----:B------:R-:W0:Y:S01]  /*0040*/  S2R R0, SR_CTAID.X ;  /* 0x0000000000007919 */ /* 0x000e220000002500 */
[----:B------:R-:W2:Y:S01]  /*0050*/  LDCU UR6, c[0x0][0x380] ;  /* 0x00007000ff0677ac */ /* 0x000ea20008000800 */
[----:B0-----:R-:W-:-:S02]  /*0060*/  IMAD R3, R0, UR4, R3 ;  /* 0x0000000400037c24 */ /* 0x001fc4000f8e0203 */
[----:B-1----:R-:W-:-:S03]  /*0070*/  IMAD R0, R2, UR4, RZ ;  /* 0x0000000402007c24 */ /* 0x002fc6000f8e02ff */
[----:B--2---:R-:W-:-:S13]  /*0080*/  ISETP.GE.AND P0, PT, R3, UR6, PT ;  /* 0x0000000603007c0c */ /* 0x004fda000bf06270 */
[----:B------:R-:W-:Y:S05]  /*0090*/  @P0 EXIT ;  /* 0x000000000000094d */ /* 0x000fea0003800000 */
[----:B------:R-:W0:Y:S01]  /*00a0*/  I2F.U32.RP R8, R0 ;  /* 0x0000000000087306 */ /* 0x000e220000209000 */
[C---:B------:R-:W-:Y:S01]  /*00b0*/  IADD3 R2, PT, PT, R0.reuse, R3, RZ ;  /* 0x0000000300027210 */ /* 0x040fe20007ffe0ff */
[----:B------:R-:W-:Y:S01]  /*00c0*/  IMAD.MOV R9, RZ, RZ, -R0 ;  /* 0x000000ffff097224 */ /* 0x000fe200078e0a00 */
[----:B------:R-:W-:Y:S01]  /*00d0*/  ISETP.NE.U32.AND P2, PT, R0, RZ, PT ;  /* 0x000000ff0000720c */ /* 0x000fe20003f45070 */
[----:B------:R-:W1:Y:S01]  /*00e0*/  LDCU.64 UR4, c[0x0][0x358] ;  /* 0x00006b00ff0477ac */ /* 0x000e620008000a00 */
[C---:B------:R-:W-:Y:S01]  /*00f0*/  ISETP.GE.AND P0, PT, R2.reuse, UR6, PT ;  /* 0x0000000602007c0c */ /* 0x040fe2000bf06270 */
[----:B------:R-:W-:Y:S01]  /*0100*/  BSSY.RECONVERGENT B0, `(.L_x_0) ;  /* 0x0000027000007945 */ /* 0x000fe20003800200 */
[----:B------:R-:W-:Y:S02]  /*0110*/  VIMNMX R7, PT, PT, R2, UR6, !PT ;  /* 0x0000000602077c48 */ /* 0x000fe4000ffe0100 */
[----:B------:R-:W-:-:S04]  /*0120*/  SEL R6, RZ, 0x1, P0 ;  /* 0x00000001ff067807 */ /* 0x000fc80000000000 */
[----:B------:R-:W-:Y:S01]  /*0130*/  IADD3 R7, PT, PT, R7, -R2, -R6 ;  /* 0x8000000207077210 */ /* 0x000fe20007ffe806 */
[----:B0-----:R-:W0:Y:S02]  /*0140*/  MUFU.RCP R8, R8 ;  /* 0x0000000800087308 */ /* 0x001e240000001000 */
[----:B0-----:R-:W-:-:S06]  /*0150*/  IADD3 R4, PT, PT, R8, 0xffffffe, RZ ;  /* 0x0ffffffe08047810 */ /* 0x001fcc0007ffe0ff */
[----:B------:R0:W2:Y:S02]  /*0160*/  F2I.FTZ.U32.TRUNC.NTZ R5, R4 ;  /* 0x0000000400057305 */ /* 0x0000a4000021f000 */
[----:B0-----:R-:W-:Y:S02]  /*0170*/  IMAD.MOV.U32 R4, RZ, RZ, RZ ;  /* 0x000000ffff047224 */ /* 0x001fe400078e00ff */
[----:B--2---:R-:W-:-:S04]  /*0180*/  IMAD R9, R9, R5, RZ ;  /* 0x0000000509097224 */ /* 0x004fc800078e02ff */
[----:B------:R-:W-:-:S06]  /*0190*/  IMAD.HI.U32 R8, R5, R9, R4 ;  /* 0x0000000905087227 */ /* 0x000fcc00078e0004 */
[----:B------:R-:W-:-:S05]  /*01a0*/  IMAD.HI.U32 R5, R8, R7, RZ ;  /* 0x0000000708057227 */ /* 0x000fca00078e00ff */
[----:B------:R-:W-:-:S05]  /*01b0*/  IADD3 R2, PT, PT, -R5, RZ, RZ ;  /* 0x000000ff05027210 */ /* 0x000fca0007ffe1ff */
[----:B------:R-:W-:-:S05]  /*01c0*/  IMAD R7, R0, R2, R7 ;  /* 0x0000000200077224 */ /* 0x000fca00078e0207 */
[----:B------:R-:W-:-:S13]  /*01d0*/  ISETP.GE.U32.AND P0, PT, R7, R0, PT ;  /* 0x000000000700720c */ /* 0x000fda0003f06070 */
[----:B------:R-:W-:Y:S01]  /*01e0*/  @P0 IMAD.IADD R7, R7, 0x1, -R0 ;  /* 0x0000000107070824 */ /* 0x000fe200078e0a00 */
[----:B------:R-:W-:-:S04]  /*01f0*/  @P0 IADD3 R5, PT, PT, R5, 0x1, RZ ;  /* 0x0000000105050810 */ /* 0x000fc80007ffe0ff */
[----:B------:R-:W-:-:S13]  /*0200*/  ISETP.GE.U32.AND P1, PT, R7, R0, PT ;  /* 0x000000000700720c */ /* 0x000fda0003f26070 */
[----:B------:R-:W-:Y:S01]  /*0210*/  @P1 VIADD R5, R5, 0x1 ;  /* 0x0000000105051836 */ /* 0x000fe20000000000 */
[----:B------:R-:W-:-:S04]  /*0220*/  @!P2 LOP3.LUT R5, RZ, R0, RZ, 0x33, !PT ;  /* 0x00000000ff05a212 */ /* 0x000fc800078e33ff */
[----:B------:R-:W-:-:S04]  /*0230*/  IADD3 R2, PT, PT, R6, R5, RZ ;  /* 0x0000000506027210 */ /* 0x000fc80007ffe0ff */
[C---:B------:R-:W-:Y:S02]  /*0240*/  LOP3.LUT R4, R2.reuse, 0x3, RZ, 0xc0, !PT ;  /* 0x0000000302047812 */ /* 0x040fe400078ec0ff */
[----:B------:R-:W-:Y:S02]  /*0250*/  ISETP.GE.U32.AND P1, PT, R2, 0x3, PT ;  /* 0x000000030200780c */ /* 0x000fe40003f26070 */
[----:B------:R-:W-:-:S13]  /*0260*/  ISETP.NE.AND P0, PT, R4, 0x3, PT ;  /* 0x000000030400780c */ /* 0x000fda0003f05270 */
[----:B-1----:R-:W-:Y:S05]  /*0270*/  @!P0 BRA `(.L_x_1) ;  /* 0x00000000003c8947 */ /* 0x002fea0003800000 */
[----:B------:R-:W0:Y:S01]  /*0280*/  LDC.64 R10, c[0x0][0x390] ;  /* 0x0000e400ff0a7b82 */ /* 0x000e220000000a00 */
[----:B------:R-:W-:-:S05]  /*0290*/  VIADD R2, R2, 0x1 ;  /* 0x0000000102027836 */ /* 0x000fca0000000000 */
[----:B------:R-:W-:Y:S02]  /*02a0*/  LOP3.LUT R2, R2, 0x3, RZ, 0xc0, !PT ;  /* 0x0000000302027812 */ /* 0x000fe400078ec0ff */
[----:B------:R-:W1:Y:S02]  /*02b0*/  LDC.64 R12, c[0x0][0x388] ;  /* 0x0000e200ff0c7b82 */ /* 0x000e640000000a00 */
[----:B------:R-:W-:-:S07]  /*02c0*/  IADD3 R2, PT, PT, -R2, RZ, RZ ;  /* 0x000000ff02027210 */ /* 0x000fce0007ffe1ff */
.L_x_2:
[----:B-1----:R-:W-:-:S04]  /*02d0*/  IMAD.WIDE R6, R3, 0x8, R12 ;  /* 0x0000000803067825 */ /* 0x002fc800078e020c */
[----:B0-2---:R-:W-:Y:S02]  /*02e0*/  IMAD.WIDE R4, R3, 0x8, R10 ;  /* 0x0000000803047825 */ /* 0x005fe400078e020a */
[----:B------:R-:W2:Y:S04]  /*02f0*/  LDG.E.64 R6, desc[UR4][R6.64] ;  /* 0x0000000406067981 */ /* 0x000ea8000c1e1b00 */
[----:B------:R-:W2:Y:S01]  /*0300*/  LDG.E.64 R8, desc[UR4][R4.64] ;  /* 0x0000000404087981 */ /* 0x000ea2000c1e1b00 */
[----:B------:R-:W-:Y:S01]  /*0310*/  VIADD R2, R2, 0x1 ;  /* 0x0000000102027836 */ /* 0x000fe20000000000 */
[----:B------:R-:W-:-:S04]  /*0320*/  IADD3 R3, PT, PT, R0, R3, RZ ;  /* 0x0000000300037210 */ /* 0x000fc80007ffe0ff */
[----:B------:R-:W-:Y:S01]  /*0330*/  ISETP.NE.AND P0, PT, R2, RZ, PT ;  /* 0x000000ff0200720c */ /* 0x000fe20003f05270 */
[----:B--2---:R-:W-:-:S07]  /*0340*/  DADD R8, R6, R8 ;  /* 0x0000000006087229 */ /* 0x004fce0000000008 */
[----:B------:R2:W-:Y:S05]  /*0350*/  STG.E.64 desc[UR4][R4.64], R8 ;  /* 0x0000000804007986 */ /* 0x0005ea000c101b04 */
[----:B------:R-:W-:Y:S05]  /*0360*/  @P0 BRA `(.L_x_2) ;  /* 0xfffffffc00d80947 */ /* 0x000fea000383ffff */
.L_x_1:
[----:B------:R-:W-:Y:S05]  /*0370*/  BSYNC.RECONVERGENT B0 ;  /* 0x0000000000007941 */ /* 0x000fea0003800200 */
.L_x_0:
[----:B------:R-:W-:Y:S05]  /*0380*/  @!P1 EXIT ;  /* 0x000000000000994d */ /* 0x000fea0003800000 */
.L_x_3:
[----:B-12---:R-:W0:Y:S08]  /*0390*/  LDC.64 R4, c[0x0][0x388] ;  /* 0x0000e200ff047b82 */ /* 0x006e300000000a00 */
[----:B------:R-:W1:Y:S01]  /*03a0*/  LDC.64 R6, c[0x0][0x390] ;  /* 0x0000e400ff067b82 */ /* 0x000e620000000a00 */
[----:B0-----:R-:W-:-:S05]  /*03b0*/  IMAD.WIDE R14, R3, 0x8, R4 ;  /* 0x00000008030e7825 */ /* 0x001fca00078e0204 */
[----:B------:R-:W2:Y:S01]  /*03c0*/  LDG.E.64 R4, desc[UR4][R14.64] ;  /* 0x000000040e047981 */ /* 0x000ea2000c1e1b00 */
[----:B-1----:R-:W-:-:S05]  /*03d0*/  IMAD.WIDE R20, R3, 0x8, R6 ;  /* 0x0000000803147825 */ /* 0x002fca00078e0206 */
[----:B------:R-:W2:Y:S01]  /*03e0*/  LDG.E.64 R6, desc[UR4][R20.64] ;  /* 0x0000000414067981 */ /* 0x000ea2000c1e1b00 */
[----:B------:R-:W-:Y:S01]  /*03f0*/  IMAD.WIDE R10, R0, 0x8, R20 ;  /* 0x00000008000a7825 */ /* 0x000fe200078e0214 */
[----:B--2---:R-:W-:-:S03]  /*0400*/  DADD R4, R4, R6 ;  /* 0x0000000004047229 */ /* 0x004fc60000000006 */
[----:B------:R-:W-:-:S04]  /*0410*/  IMAD.WIDE R6, R0, 0x8, R14 ;  /* 0x0000000800067825 */ /* 0x000fc800078e020e */
[----:B------:R0:W-:Y:S04]  /*0420*/  STG.E.64 desc[UR4][R20.64], R4 ;  /* 0x0000000414007986 */ /* 0x0001e8000c101b04 */
[----:B------:R-:W2:Y:S04]  /*0430*/  LDG.E.64 R8, desc[UR4][R6.64] ;  /* 0x0000000406087981 */ /* 0x000ea8000c1e1b00 */
[----:B------:R-:W2:Y:S01]  /*0440*/  LDG.E.64 R12, desc[UR4][R10.64] ;  /* 0x000000040a0c7981 */ /* 0x000ea2000c1e1b00 */
[----:B------:R-:W-:Y:S01]  /*0450*/  IMAD.WIDE R16, R0, 0x8, R10 ;  /* 0x0000000800107825 */ /* 0x000fe200078e020a */
[----:B--2---:R-:W-:-:S03]  /*0460*/  DADD R8, R8, R12 ;  /* 0x0000000008087229 */ /* 0x004fc6000000000c */
[----:B------:R-:W-:-:S04]  /*0470*/  IMAD.WIDE R12, R0, 0x8, R6 ;  /* 0x00000008000c7825 */ /* 0x000fc800078e0206 */
[----:B------:R1:W-:Y:S04]  /*0480*/  STG.E.64 desc[UR4][R10.64], R8 ;  /* 0x000000080a007986 */ /* 0x0003e8000c101b04 */
[----:B------:R-:W2:Y:S04]  /*0490*/  LDG.E.64 R14, desc[UR4][R12.64] ;  /* 0x000000040c0e7981 */ /* 0x000ea8000c1e1b00 */
[----:B------:R-:W2:Y:S01]  /*04a0*/  LDG.E.64 R18, desc[UR4][R16.64] ;  /* 0x0000000410127981 */ /* 0x000ea2000c1e1b00 */
[----:B0-----:R-:W-:Y:S01]  /*04b0*/  IMAD.WIDE R4, R0, 0x8, R16 ;  /* 0x0000000800047825 */ /* 0x001fe200078e0210 */
[----:B--2---:R-:W-:-:S03]  /*04c0*/  DADD R14, R14, R18 ;  /* 0x000000000e0e7229 */ /* 0x004fc60000000012 */
[----:B------:R-:W-:-:S04]  /*04d0*/  IMAD.WIDE R18, R0, 0x8, R12 ;  /* 0x0000000800127825 */ /* 0x000fc800078e020c */
[----:B------:R1:W-:Y:S04]  /*04e0*/  STG.E.64 desc[UR4][R16.64], R14 ;  /* 0x0000000e10007986 */ /* 0x0003e8000c101b04 */
[----:B------:R-:W2:Y:S04]  /*04f0*/  LDG.E.64 R18, desc[UR4][R18.64] ;  /* 0x0000000412127981 */ /* 0x000ea8000c1e1b00 */
[----:B------:R-:W2:Y:S01]  /*0500*/  LDG.E.64 R6, desc[UR4][R4.64] ;  /* 0x0000000404067981 */ /* 0x000ea2000c1e1b00 */
[----:B------:R-:W-:-:S04]  /*0510*/  LEA R3, R0, R3, 0x2 ;  /* 0x0000000300037211 */ /* 0x000fc800078e10ff */
[----:B------:R-:W-:Y:S01]  /*0520*/  ISETP.GE.AND P0, PT, R3, UR6, PT ;  /* 0x0000000603007c0c */ /* 0x000fe2000bf06270 */
[----:B--2---:R-:W-:-:S07]  /*0530*/  DADD R6, R18, R6 ;  /* 0x0000000012067229 */ /* 0x004fce0000000006 */
[----:B------:R1:W-:Y:S05]  /*0540*/  STG.E.64 desc[UR4][R4.64], R6 ;  /* 0x0000000604007986 */ /* 0x0003ea000c101b04 */
[----:B------:R-:W-:Y:S05]  /*0550*/  @!P0 BRA `(.L_x_3) ;  /* 0xfffffffc008c8947 */ /* 0x000fea000383ffff */
[----:B------:R-:W-:Y:S05]  /*0560*/  EXIT ;  /* 0x000000000000794d */ /* 0x000fea0003800000 */
.L_x_4:
[----:B------:R-:W-:-:S00]  /*0570*/  BRA `(.L_x_4) ;  /* 0xfffffffc00fc7947 */ /* 0x000fc0000383ffff */
[----:B------:R-:W-:-:S00]  /*0580*/  NOP ;  /* 0x0000000000007918 */ /* 0x000fc00000000000 */
[----:B------:R-:W-:-:S00]  /*0590*/  NOP ;  /* 0x0000000000007918 */ /* 0x000fc00000000000 */
[----:B------:R-:W-:-:S00]  /*05a0*/  NOP ;  /* 0x0000000000007918 */ /* 0x000fc00000000000 */
[----:B------:R-:W-:-:S00]  /*05b0*/  NOP ;  /* 0x0000000000007918 */ /* 0x000fc00000000000 */
[----:B------:R-:W-:-:S00]  /*05c0*/  NOP ;  /* 0x0000000000007918 */ /* 0x000fc00000000000 */
[----:B------:R-:W-:-:S00]  /*05d0*/  NOP ;  /* 0x0000000000007918 */ /* 0x000fc00000000000 */
[----:B------:R-:W-:-:S00]  /*05e0*/  NOP ;  /* 0x0000000000007918 */ /* 0x000fc00000000000 */
[----:B------:R-:W-:-:S00]  /*05f0*/  NOP ;  /* 0x0000000000007918 */ /* 0x000fc00000000000 */
.L_x_5:


//--------------------- .nv.shared.reserved.0     --------------------------
	.section	.nv.shared.reserved.0,"aw",@nobits
	.weak		__nv_reservedSMEM_offset_0_alias
	.size		__nv_reservedSMEM_offset_0_alias, 0, 64
	.other		__nv_reservedSMEM_offset_0_alias,@"STO_CUDA_RESERVED_SHARED STV_DEFAULT"
__nv_reservedSMEM_offset_0_alias:
	.zero		0
	.zero		64


//--------------------- .nv.constant0._Z3addiPdS_ --------------------------
	.section	.nv.constant0._Z3addiPdS_,"a",@progbits
	.sectionflags	@""
	.align	4
.nv.constant0._Z3addiPdS_:
	.zero		920


//--------------------- SYMBOLS --------------------------

	.type		.nv.reservedSmem.offset0,@object
	.size		.nv.reservedSmem.offset0,0x4
